//
// Generated by NVIDIA NVVM Compiler
//
// Compiler Build ID: CL-36424714
// Cuda compilation tools, release 13.0, V13.0.88
// Based on NVVM 20.0.0
//

.version 9.0
.target sm_100
.address_size 64

	// .globl	_Z30__kernel_sparse_affine_forwardmmPKfS0_PKtS2_Pf

.visible .entry _Z30__kernel_sparse_affine_forwardmmPKfS0_PKtS2_Pf(
	.param .u64 _Z30__kernel_sparse_affine_forwardmmPKfS0_PKtS2_Pf_param_0,
	.param .u64 _Z30__kernel_sparse_affine_forwardmmPKfS0_PKtS2_Pf_param_1,
	.param .u64 .ptr .align 1 _Z30__kernel_sparse_affine_forwardmmPKfS0_PKtS2_Pf_param_2,
	.param .u64 .ptr .align 1 _Z30__kernel_sparse_affine_forwardmmPKfS0_PKtS2_Pf_param_3,
	.param .u64 .ptr .align 1 _Z30__kernel_sparse_affine_forwardmmPKfS0_PKtS2_Pf_param_4,
	.param .u64 .ptr .align 1 _Z30__kernel_sparse_affine_forwardmmPKfS0_PKtS2_Pf_param_5,
	.param .u64 .ptr .align 1 _Z30__kernel_sparse_affine_forwardmmPKfS0_PKtS2_Pf_param_6
)
{
	.reg .pred 	%p<5>;
	.reg .b16 	%rs<2>;
	.reg .b32 	%r<6>;
	.reg .b32 	%f<14>;
	.reg .b64 	%rd<42>;

	ld.param.u64 	%rd11, [_Z30__kernel_sparse_affine_forwardmmPKfS0_PKtS2_Pf_param_0];
	ld.param.u64 	%rd12, [_Z30__kernel_sparse_affine_forwardmmPKfS0_PKtS2_Pf_param_1];
	ld.param.u64 	%rd13, [_Z30__kernel_sparse_affine_forwardmmPKfS0_PKtS2_Pf_param_2];
	ld.param.u64 	%rd14, [_Z30__kernel_sparse_affine_forwardmmPKfS0_PKtS2_Pf_param_3];
	ld.param.u64 	%rd15, [_Z30__kernel_sparse_affine_forwardmmPKfS0_PKtS2_Pf_param_4];
	ld.param.u64 	%rd16, [_Z30__kernel_sparse_affine_forwardmmPKfS0_PKtS2_Pf_param_5];
	ld.param.u64 	%rd17, [_Z30__kernel_sparse_affine_forwardmmPKfS0_PKtS2_Pf_param_6];
	mov.u32 	%r1, %ctaid.x;
	mov.u32 	%r2, %ntid.x;
	mov.u32 	%r3, %tid.x;
	mad.lo.s32 	%r4, %r1, %r2, %r3;
	cvt.u64.u32 	%rd1, %r4;
	setp.le.u64 	%p1, %rd12, %rd1;
	@%p1 bra 	$L__BB0_6;
	cvta.to.global.u64 	%rd18, %rd14;
	cvta.to.global.u64 	%rd2, %rd17;
	mov.u32 	%r5, %ctaid.y;
	cvt.u64.u32 	%rd3, %r5;
	shl.b64 	%rd19, %rd1, 2;
	add.s64 	%rd20, %rd18, %rd19;
	ld.global.f32 	%f12, [%rd20];
	setp.eq.s64 	%p2, %rd11, 0;
	mov.f32 	%f13, %f12;
	@%p2 bra 	$L__BB0_5;
	cvta.to.global.u64 	%rd4, %rd13;
	cvta.to.global.u64 	%rd5, %rd15;
	cvta.to.global.u64 	%rd6, %rd16;
	mul.lo.s64 	%rd7, %rd11, %rd3;
	mov.b64 	%rd41, 0;
	mov.f32 	%f13, %f12;
$L__BB0_3:
	add.s64 	%rd9, %rd41, %rd7;
	shl.b64 	%rd22, %rd9, 1;
	add.s64 	%rd23, %rd5, %rd22;
	ld.global.u16 	%rs1, [%rd23];
	setp.eq.s16 	%p3, %rs1, -1;
	@%p3 bra 	$L__BB0_5;
	cvt.u64.u16 	%rd24, %rs1;
	add.s64 	%rd26, %rd6, %rd22;
	ld.global.u16 	%rd27, [%rd26];
	mad.lo.s64 	%rd28, %rd12, %rd24, %rd1;
	mad.lo.s64 	%rd29, %rd12, %rd27, %rd1;
	shl.b64 	%rd30, %rd28, 2;
	add.s64 	%rd31, %rd4, %rd30;
	ld.global.f32 	%f8, [%rd31];
	add.f32 	%f12, %f12, %f8;
	shl.b64 	%rd32, %rd29, 2;
	add.s64 	%rd33, %rd4, %rd32;
	ld.global.f32 	%f9, [%rd33];
	add.f32 	%f13, %f13, %f9;
	add.s64 	%rd41, %rd41, 1;
	setp.ne.s64 	%p4, %rd41, %rd11;
	@%p4 bra 	$L__BB0_3;
$L__BB0_5:
	mul.lo.s64 	%rd34, %rd3, %rd12;
	shl.b64 	%rd35, %rd34, 1;
	add.s64 	%rd36, %rd35, %rd1;
	shl.b64 	%rd37, %rd36, 2;
	add.s64 	%rd38, %rd2, %rd37;
	st.global.f32 	[%rd38], %f12;
	shl.b64 	%rd39, %rd12, 2;
	add.s64 	%rd40, %rd38, %rd39;
	st.global.f32 	[%rd40], %f13;
$L__BB0_6:
	ret;

}
	// .globl	_Z31__kernel_sparse_affine_backwardmmPfS_PKtS1_PKf
.visible .entry _Z31__kernel_sparse_affine_backwardmmPfS_PKtS1_PKf(
	.param .u64 _Z31__kernel_sparse_affine_backwardmmPfS_PKtS1_PKf_param_0,
	.param .u64 _Z31__kernel_sparse_affine_backwardmmPfS_PKtS1_PKf_param_1,
	.param .u64 .ptr .align 1 _Z31__kernel_sparse_affine_backwardmmPfS_PKtS1_PKf_param_2,
	.param .u64 .ptr .align 1 _Z31__kernel_sparse_affine_backwardmmPfS_PKtS1_PKf_param_3,
	.param .u64 .ptr .align 1 _Z31__kernel_sparse_affine_backwardmmPfS_PKtS1_PKf_param_4,
	.param .u64 .ptr .align 1 _Z31__kernel_sparse_affine_backwardmmPfS_PKtS1_PKf_param_5,
	.param .u64 .ptr .align 1 _Z31__kernel_sparse_affine_backwardmmPfS_PKtS1_PKf_param_6
)
{
	.reg .pred 	%p<5>;
	.reg .b16 	%rs<2>;
	.reg .b32 	%r<6>;
	.reg .b32 	%f<7>;
	.reg .b64 	%rd<42>;

	ld.param.u64 	%rd10, [_Z31__kernel_sparse_affine_backwardmmPfS_PKtS1_PKf_param_0];
	ld.param.u64 	%rd11, [_Z31__kernel_sparse_affine_backwardmmPfS_PKtS1_PKf_param_1];
	ld.param.u64 	%rd12, [_Z31__kernel_sparse_affine_backwardmmPfS_PKtS1_PKf_param_2];
	ld.param.u64 	%rd13, [_Z31__kernel_sparse_affine_backwardmmPfS_PKtS1_PKf_param_3];
	ld.param.u64 	%rd14, [_Z31__kernel_sparse_affine_backwardmmPfS_PKtS1_PKf_param_4];
	ld.param.u64 	%rd15, [_Z31__kernel_sparse_affine_backwardmmPfS_PKtS1_PKf_param_5];
	ld.param.u64 	%rd16, [_Z31__kernel_sparse_affine_backwardmmPfS_PKtS1_PKf_param_6];
	mov.u32 	%r1, %ctaid.x;
	mov.u32 	%r2, %ntid.x;
	mov.u32 	%r3, %tid.x;
	mad.lo.s32 	%r4, %r1, %r2, %r3;
	cvt.u64.u32 	%rd1, %r4;
	setp.le.u64 	%p1, %rd11, %rd1;
	@%p1 bra 	$L__BB1_5;
	cvta.to.global.u64 	%rd17, %rd16;
	cvta.to.global.u64 	%rd18, %rd13;
	mov.u32 	%r5, %ctaid.y;
	cvt.u64.u32 	%rd2, %r5;
	mul.lo.s64 	%rd19, %rd2, %rd11;
	shl.b64 	%rd20, %rd19, 1;
	add.s64 	%rd21, %rd20, %rd1;
	shl.b64 	%rd22, %rd21, 2;
	add.s64 	%rd23, %rd17, %rd22;
	ld.global.f32 	%f1, [%rd23];
	shl.b64 	%rd24, %rd11, 2;
	add.s64 	%rd25, %rd23, %rd24;
	ld.global.f32 	%f2, [%rd25];
	shl.b64 	%rd26, %rd1, 2;
	add.s64 	%rd27, %rd18, %rd26;
	add.f32 	%f3, %f1, %f2;
	atom.global.add.f32 	%f4, [%rd27], %f3;
	setp.eq.s64 	%p2, %rd10, 0;
	@%p2 bra 	$L__BB1_5;
	cvta.to.global.u64 	%rd3, %rd12;
	cvta.to.global.u64 	%rd4, %rd14;
	cvta.to.global.u64 	%rd5, %rd15;
	mul.lo.s64 	%rd6, %rd10, %rd2;
	mov.b64 	%rd41, 0;
$L__BB1_3:
	add.s64 	%rd8, %rd41, %rd6;
	shl.b64 	%rd29, %rd8, 1;
	add.s64 	%rd30, %rd4, %rd29;
	ld.global.u16 	%rs1, [%rd30];
	setp.eq.s16 	%p3, %rs1, -1;
	@%p3 bra 	$L__BB1_5;
	cvt.u64.u16 	%rd31, %rs1;
	add.s64 	%rd33, %rd5, %rd29;
	ld.global.u16 	%rd34, [%rd33];
	mad.lo.s64 	%rd35, %rd11, %rd31, %rd1;
	mad.lo.s64 	%rd36, %rd11, %rd34, %rd1;
	shl.b64 	%rd37, %rd35, 2;
	add.s64 	%rd38, %rd3, %rd37;
	atom.global.add.f32 	%f5, [%rd38], %f1;
	shl.b64 	%rd39, %rd36, 2;
	add.s64 	%rd40, %rd3, %rd39;
	atom.global.add.f32 	%f6, [%rd40], %f2;
	add.s64 	%rd41, %rd41, 1;
	setp.ne.s64 	%p4, %rd41, %rd10;
	@%p4 bra 	$L__BB1_3;
$L__BB1_5:
	ret;

}


// ===== COMPILED SASS (sm_100) =====

	.target	sm_100

	.elftype	@"ET_EXEC"


//--------------------- .note.nv.tkinfo           --------------------------
	.section	.note.nv.tkinfo,"",@"SHT_NOTE"
	.sectionflags	@"SHF_NOTE_NV_TKINFO"
	.tkinfo
        /*0018*/ 	.word	0x00000002
        /*0030*/ 	.string	""
        /*0030*/ 	.string	"ptxas"
        /*0030*/ 	.string	"Cuda compilation tools, release 13.0, V13.0.88"
        /*0030*/ 	.string	"Build cuda_13.0.r13.0/compiler.36424714_0"
        /*0030*/ 	.string	"-arch sm_100 -m 64 "



//--------------------- .note.nv.cuinfo           --------------------------
	.section	.note.nv.cuinfo,"",@"SHT_NOTE"
	.sectionflags	@"SHF_NOTE_NV_CUINFO"
        /*0018*/ 	.short	0x0002
        /*001a*/ 	.short	0x0064
        /*001c*/ 	.short	0x0082
	.zero		2


//--------------------- .nv.info                  --------------------------
	.section	.nv.info,"",@"SHT_CUDA_INFO"
	.align	4


	//----- nvinfo : EIATTR_REGCOUNT
	.align		4
        /*0000*/ 	.byte	0x04, 0x2f
        /*0002*/ 	.short	(.L_1 - .L_0)
	.align		4
.L_0:
        /*0004*/ 	.word	index@(_Z30__kernel_sparse_affine_forwardmmPKfS0_PKtS2_Pf)
        /*0008*/ 	.word	0x00000012


	//----- nvinfo : EIATTR_FRAME_SIZE
	.align		4
.L_1:
        /*000c*/ 	.byte	0x04, 0x11
        /*000e*/ 	.short	(.L_3 - .L_2)
	.align		4
.L_2:
        /*0010*/ 	.word	index@(_Z30__kernel_sparse_affine_forwardmmPKfS0_PKtS2_Pf)
        /*0014*/ 	.word	0x00000000


	//----- nvinfo : EIATTR_REGCOUNT
	.align		4
.L_3:
        /*0018*/ 	.byte	0x04, 0x2f
        /*001a*/ 	.short	(.L_5 - .L_4)
	.align		4
.L_4:
        /*001c*/ 	.word	index@(_Z31__kernel_sparse_affine_backwardmmPfS_PKtS1_PKf)
        /*0020*/ 	.word	0x00000010


	//----- nvinfo : EIATTR_FRAME_SIZE
	.align		4
.L_5:
        /*0024*/ 	.byte	0x04, 0x11
        /*0026*/ 	.short	(.L_7 - .L_6)
	.align		4
.L_6:
        /*0028*/ 	.word	index@(_Z31__kernel_sparse_affine_backwardmmPfS_PKtS1_PKf)
        /*002c*/ 	.word	0x00000000


	//----- nvinfo : EIATTR_MIN_STACK_SIZE
	.align		4
.L_7:
        /*0030*/ 	.byte	0x04, 0x12
        /*0032*/ 	.short	(.L_9 - .L_8)
	.align		4
.L_8:
        /*0034*/ 	.word	index@(_Z31__kernel_sparse_affine_backwardmmPfS_PKtS1_PKf)
        /*0038*/ 	.word	0x00000000


	//----- nvinfo : EIATTR_MIN_STACK_SIZE
	.align		4
.L_9:
        /*003c*/ 	.byte	0x04, 0x12
        /*003e*/ 	.short	(.L_11 - .L_10)
	.align		4
.L_10:
        /*0040*/ 	.word	index@(_Z30__kernel_sparse_affine_forwardmmPKfS0_PKtS2_Pf)
        /*0044*/ 	.word	0x00000000
.L_11:


//--------------------- .nv.compat                --------------------------
	.section	.nv.compat,"",@"SHT_CUDA_COMPAT_INFO"
	.align	4
        /*0000*/ 	.byte	0x02, 0x09, 0x00, 0x00, 0x02, 0x02, 0x01, 0x00, 0x02, 0x05, 0x05, 0x00, 0x03, 0x07, 0x01, 0x01
        /*0010*/ 	.byte	0x02, 0x03, 0x00, 0x00, 0x02, 0x06, 0x01, 0x00, 0x04, 0x0b, 0x08, 0x00, 0x09, 0x00, 0x00, 0x00
        /*0020*/ 	.byte	0x00, 0x00, 0x00, 0x00


//--------------------- .nv.info._Z31__kernel_sparse_affine_backwardmmPfS_PKtS1_PKf --------------------------
	.section	.nv.info._Z31__kernel_sparse_affine_backwardmmPfS_PKtS1_PKf,"",@"SHT_CUDA_INFO"
	.sectionflags	@""
	.align	4


	//----- nvinfo : EIATTR_CUDA_API_VERSION
	.align		4
        /*0000*/ 	.byte	0x04, 0x37
        /*0002*/ 	.short	(.L_13 - .L_12)
.L_12:
        /*0004*/ 	.word	0x00000082


	//----- nvinfo : EIATTR_KPARAM_INFO
	.align		4
.L_13:
        /*0008*/ 	.byte	0x04, 0x17
        /*000a*/ 	.short	(.L_15 - .L_14)
.L_14:
        /*000c*/ 	.word	0x00000000
        /*0010*/ 	.short	0x0006
        /*0012*/ 	.short	0x0030
        /*0014*/ 	.byte	0x00, 0xf5, 0x21, 0x00


	//----- nvinfo : EIATTR_KPARAM_INFO
	.align		4
.L_15:
        /*0018*/ 	.byte	0x04, 0x17
        /*001a*/ 	.short	(.L_17 - .L_16)
.L_16:
        /*001c*/ 	.word	0x00000000
        /*0020*/ 	.short	0x0005
        /*0022*/ 	.short	0x0028
        /*0024*/ 	.byte	0x00, 0xf5, 0x21, 0x00


	//----- nvinfo : EIATTR_KPARAM_INFO
	.align		4
.L_17:
        /*0028*/ 	.byte	0x04, 0x17
        /*002a*/ 	.short	(.L_19 - .L_18)
.L_18:
        /*002c*/ 	.word	0x00000000
        /*0030*/ 	.short	0x0004
        /*0032*/ 	.short	0x0020
        /*0034*/ 	.byte	0x00, 0xf5, 0x21, 0x00


	//----- nvinfo : EIATTR_KPARAM_INFO
	.align		4
.L_19:
        /*0038*/ 	.byte	0x04, 0x17
        /*003a*/ 	.short	(.L_21 - .L_20)
.L_20:
        /*003c*/ 	.word	0x00000000
        /*0040*/ 	.short	0x0003
        /*0042*/ 	.short	0x0018
        /*0044*/ 	.byte	0x00, 0xf5, 0x21, 0x00


	//----- nvinfo : EIATTR_KPARAM_INFO
	.align		4
.L_21:
        /*0048*/ 	.byte	0x04, 0x17
        /*004a*/ 	.short	(.L_23 - .L_22)
.L_22:
        /*004c*/ 	.word	0x00000000
        /*0050*/ 	.short	0x0002
        /*0052*/ 	.short	0x0010
        /*0054*/ 	.byte	0x00, 0xf5, 0x21, 0x00


	//----- nvinfo : EIATTR_KPARAM_INFO
	.align		4
.L_23:
        /*0058*/ 	.byte	0x04, 0x17
        /*005a*/ 	.short	(.L_25 - .L_24)
.L_24:
        /*005c*/ 	.word	0x00000000
        /*0060*/ 	.short	0x0001
        /*0062*/ 	.short	0x0008
        /*0064*/ 	.byte	0x00, 0xf0, 0x21, 0x00


	//----- nvinfo : EIATTR_KPARAM_INFO
	.align		4
.L_25:
        /*0068*/ 	.byte	0x04, 0x17
        /*006a*/ 	.short	(.L_27 - .L_26)
.L_26:
        /*006c*/ 	.word	0x00000000
        /*0070*/ 	.short	0x0000
        /*0072*/ 	.short	0x0000
        /*0074*/ 	.byte	0x00, 0xf0, 0x21, 0x00


	//----- nvinfo : EIATTR_SPARSE_MMA_MASK
	.align		4
.L_27:
        /*0078*/ 	.byte	0x03, 0x50
        /*007a*/ 	.short	0x0000


	//----- nvinfo : EIATTR_MAXREG_COUNT
	.align		4
        /*007c*/ 	.byte	0x03, 0x1b
        /*007e*/ 	.short	0x00ff


	//----- nvinfo : EIATTR_MERCURY_ISA_VERSION
	.align		4
        /*0080*/ 	.byte	0x03, 0x5f
        /*0082*/ 	.short	0x0101


	//----- nvinfo : EIATTR_VRC_CTA_INIT_COUNT
	.align		4
        /*0084*/ 	.byte	0x02, 0x4a
	.zero		1
	.zero		1


	//----- nvinfo : EIATTR_EXIT_INSTR_OFFSETS
	.align		4
        /*0088*/ 	.byte	0x04, 0x1c
        /*008a*/ 	.short	(.L_29 - .L_28)


	//   ....[0]....
.L_28:
        /*008c*/ 	.word	0x00000080


	//   ....[1]....
        /*0090*/ 	.word	0x000001e0


	//   ....[2]....
        /*0094*/ 	.word	0x00000310


	//   ....[3]....
        /*0098*/ 	.word	0x00000480


	//----- nvinfo : EIATTR_CBANK_PARAM_SIZE
	.align		4
.L_29:
        /*009c*/ 	.byte	0x03, 0x19
        /*009e*/ 	.short	0x0038


	//----- nvinfo : EIATTR_PARAM_CBANK
	.align		4
        /*00a0*/ 	.byte	0x04, 0x0a
        /*00a2*/ 	.short	(.L_31 - .L_30)
	.align		4
.L_30:
        /*00a4*/ 	.word	index@(.nv.constant0._Z31__kernel_sparse_affine_backwardmmPfS_PKtS1_PKf)
        /*00a8*/ 	.short	0x0380
        /*00aa*/ 	.short	0x0038


	//----- nvinfo : EIATTR_SW_WAR
	.align		4
.L_31:
        /*00ac*/ 	.byte	0x04, 0x36
        /*00ae*/ 	.short	(.L_33 - .L_32)
.L_32:
        /*00b0*/ 	.word	0x00000008
.L_33:


//--------------------- .nv.info._Z30__kernel_sparse_affine_forwardmmPKfS0_PKtS2_Pf --------------------------
	.section	.nv.info._Z30__kernel_sparse_affine_forwardmmPKfS0_PKtS2_Pf,"",@"SHT_CUDA_INFO"
	.sectionflags	@""
	.align	4


	//----- nvinfo : EIATTR_CUDA_API_VERSION
	.align		4
        /*0000*/ 	.byte	0x04, 0x37
        /*0002*/ 	.short	(.L_35 - .L_34)
.L_34:
        /*0004*/ 	.word	0x00000082


	//----- nvinfo : EIATTR_KPARAM_INFO
	.align		4
.L_35:
        /*0008*/ 	.byte	0x04, 0x17
        /*000a*/ 	.short	(.L_37 - .L_36)
.L_36:
        /*000c*/ 	.word	0x00000000
        /*0010*/ 	.short	0x0006
        /*0012*/ 	.short	0x0030
        /*0014*/ 	.byte	0x00, 0xf5, 0x21, 0x00


	//----- nvinfo : EIATTR_KPARAM_INFO
	.align		4
.L_37:
        /*0018*/ 	.byte	0x04, 0x17
        /*001a*/ 	.short	(.L_39 - .L_38)
.L_38:
        /*001c*/ 	.word	0x00000000
        /*0020*/ 	.short	0x0005
        /*0022*/ 	.short	0x0028
        /*0024*/ 	.byte	0x00, 0xf5, 0x21, 0x00


	//----- nvinfo : EIATTR_KPARAM_INFO
	.align		4
.L_39:
        /*0028*/ 	.byte	0x04, 0x17
        /*002a*/ 	.short	(.L_41 - .L_40)
.L_40:
        /*002c*/ 	.word	0x00000000
        /*0030*/ 	.short	0x0004
        /*0032*/ 	.short	0x0020
        /*0034*/ 	.byte	0x00, 0xf5, 0x21, 0x00


	//----- nvinfo : EIATTR_KPARAM_INFO
	.align		4
.L_41:
        /*0038*/ 	.byte	0x04, 0x17
        /*003a*/ 	.short	(.L_43 - .L_42)
.L_42:
        /*003c*/ 	.word	0x00000000
        /*0040*/ 	.short	0x0003
        /*0042*/ 	.short	0x0018
        /*0044*/ 	.byte	0x00, 0xf5, 0x21, 0x00


	//----- nvinfo : EIATTR_KPARAM_INFO
	.align		4
.L_43:
        /*0048*/ 	.byte	0x04, 0x17
        /*004a*/ 	.short	(.L_45 - .L_44)
.L_44:
        /*004c*/ 	.word	0x00000000
        /*0050*/ 	.short	0x0002
        /*0052*/ 	.short	0x0010
        /*0054*/ 	.byte	0x00, 0xf5, 0x21, 0x00


	//----- nvinfo : EIATTR_KPARAM_INFO
	.align		4
.L_45:
        /*0058*/ 	.byte	0x04, 0x17
        /*005a*/ 	.short	(.L_47 - .L_46)
.L_46:
        /*005c*/ 	.word	0x00000000
        /*0060*/ 	.short	0x0001
        /*0062*/ 	.short	0x0008
        /*0064*/ 	.byte	0x00, 0xf0, 0x21, 0x00


	//----- nvinfo : EIATTR_KPARAM_INFO
	.align		4
.L_47:
        /*0068*/ 	.byte	0x04, 0x17
        /*006a*/ 	.short	(.L_49 - .L_48)
.L_48:
        /*006c*/ 	.word	0x00000000
        /*0070*/ 	.short	0x0000
        /*0072*/ 	.short	0x0000
        /*0074*/ 	.byte	0x00, 0xf0, 0x21, 0x00


	//----- nvinfo : EIATTR_SPARSE_MMA_MASK
	.align		4
.L_49:
        /*0078*/ 	.byte	0x03, 0x50
        /*007a*/ 	.short	0x0000


	//----- nvinfo : EIATTR_MAXREG_COUNT
	.align		4
        /*007c*/ 	.byte	0x03, 0x1b
        /*007e*/ 	.short	0x00ff


	//----- nvinfo : EIATTR_MERCURY_ISA_VERSION
	.align		4
        /*0080*/ 	.byte	0x03, 0x5f
        /*0082*/ 	.short	0x0101


	//----- nvinfo : EIATTR_VRC_CTA_INIT_COUNT
	.align		4
        /*0084*/ 	.byte	0x02, 0x4a
	.zero		1
	.zero		1


	//----- nvinfo : EIATTR_EXIT_INSTR_OFFSETS
	.align		4
        /*0088*/ 	.byte	0x04, 0x1c
        /*008a*/ 	.short	(.L_51 - .L_50)


	//   ....[0]....
.L_50:
        /*008c*/ 	.word	0x00000080


	//   ....[1]....
        /*0090*/ 	.word	0x000004b0


	//----- nvinfo : EIATTR_CBANK_PARAM_SIZE
	.align		4
.L_51:
        /*0094*/ 	.byte	0x03, 0x19
        /*0096*/ 	.short	0x0038


	//----- nvinfo : EIATTR_PARAM_CBANK
	.align		4
        /*0098*/ 	.byte	0x04, 0x0a
        /*009a*/ 	.short	(.L_53 - .L_52)
	.align		4
.L_52:
        /*009c*/ 	.word	index@(.nv.constant0._Z30__kernel_sparse_affine_forwardmmPKfS0_PKtS2_Pf)
        /*00a0*/ 	.short	0x0380
        /*00a2*/ 	.short	0x0038


	//----- nvinfo : EIATTR_SW_WAR
	.align		4
.L_53:
        /*00a4*/ 	.byte	0x04, 0x36
        /*00a6*/ 	.short	(.L_55 - .L_54)
.L_54:
        /*00a8*/ 	.word	0x00000008
.L_55:


//--------------------- .nv.callgraph             --------------------------
	.section	.nv.callgraph,"",@"SHT_CUDA_CALLGRAPH"
	.align	4
	.sectionentsize	8
	.align		4
        /*0000*/ 	.word	0x00000000
	.align		4
        /*0004*/ 	.word	0xffffffff
	.align		4
        /*0008*/ 	.word	0x00000000
	.align		4
        /*000c*/ 	.word	0xfffffffe
	.align		4
        /*0010*/ 	.word	0x00000000
	.align		4
        /*0014*/ 	.word	0xfffffffd
	.align		4
        /*0018*/ 	.word	0x00000000
	.align		4
        /*001c*/ 	.word	0xfffffffc


//--------------------- .text._Z31__kernel_sparse_affine_backwardmmPfS_PKtS1_PKf --------------------------
	.section	.text._Z31__kernel_sparse_affine_backwardmmPfS_PKtS1_PKf,"ax",@progbits
	.align	128
        .global         _Z31__kernel_sparse_affine_backwardmmPfS_PKtS1_PKf
        .type           _Z31__kernel_sparse_affine_backwardmmPfS_PKtS1_PKf,@function
        .size           _Z31__kernel_sparse_affine_backwardmmPfS_PKtS1_PKf,(.L_x_5 - _Z31__kernel_sparse_affine_backwardmmPfS_PKtS1_PKf)
        .other          _Z31__kernel_sparse_affine_backwardmmPfS_PKtS1_PKf,@"STO_CUDA_ENTRY STV_DEFAULT"
_Z31__kernel_sparse_affine_backwardmmPfS_PKtS1_PKf:
.text._Z31__kernel_sparse_affine_backwardmmPfS_PKtS1_PKf:
[----:B------:R-:W-:Y:S01]  /*0000*/  LDC R1, c[0x0][0x37c] ;  /* 0x0000df00ff017b82 */ /* 0x000fe20000000800 */
[----:B------:R-:W0:Y:S07]  /*0010*/  S2R R3, SR_TID.X ;  /* 0x0000000000037919 */ /* 0x000e2e0000002100 */
[----:B------:R-:W0:Y:S08]  /*0020*/  S2UR UR4, SR_CTAID.X ;  /* 0x00000000000479c3 */ /* 0x000e300000002500 */
[----:B------:R-:W0:Y:S08]  /*0030*/  LDC R0, c[0x0][0x360] ;  /* 0x0000d800ff007b82 */ /* 0x000e300000000800 */
[----:B------:R-:W1:Y:S01]  /*0040*/  LDC.64 R6, c[0x0][0x388] ;  /* 0x0000e200ff067b82 */ /* 0x000e620000000a00 */
[----:B0-----:R-:W-:-:S05]  /*0050*/  IMAD R0, R0, UR4, R3 ;  /* 0x0000000400007c24 */ /* 0x001fca000f8e0203 */
[----:B-1----:R-:W-:-:S04]  /*0060*/  ISETP.GE.U32.AND P0, PT, R0, R6, PT ;  /* 0x000000060000720c */ /* 0x002fc80003f06070 */
[----:B------:R-:W-:-:S13]  /*0070*/  ISETP.GE.U32.AND.EX P0, PT, RZ, R7, PT, P0 ;  /* 0x00000007ff00720c */ /* 0x000fda0003f06100 */
[----:B------:R-:W-:Y:S05]  /*0080*/  @P0 EXIT ;  /* 0x000000000000094d */ /* 0x000fea0003800000 */
[----:B------:R-:W0:Y:S01]  /*0090*/  S2UR UR9, SR_CTAID.Y ;  /* 0x00000000000979c3 */ /* 0x000e220000002600 */
[----:B------:R-:W1:Y:S01]  /*00a0*/  LDCU.64 UR4, c[0x0][0x3b0] ;  /* 0x00007600ff0477ac */ /* 0x000e620008000a00 */
[----:B------:R-:W2:Y:S01]  /*00b0*/  LDCU.64 UR10, c[0x0][0x358] ;  /* 0x00006b00ff0a77ac */ /* 0x000ea20008000a00 */
[----:B0-----:R-:W-:-:S04]  /*00c0*/  IMAD.WIDE.U32 R2, R6, UR9, RZ ;  /* 0x0000000906027c25 */ /* 0x001fc8000f8e00ff */
[----:B------:R-:W-:Y:S01]  /*00d0*/  IMAD R5, R7, UR9, R3 ;  /* 0x0000000907057c24 */ /* 0x000fe2000f8e0203 */
[----:B------:R-:W-:-:S04]  /*00e0*/  LEA R3, P0, R2, R0, 0x1 ;  /* 0x0000000002037211 */ /* 0x000fc800078008ff */
[----:B------:R-:W-:Y:S02]  /*00f0*/  LEA.HI.X R4, R2, RZ, R5, 0x1, P0 ;  /* 0x000000ff02047211 */ /* 0x000fe400000f0c05 */
[----:B-1----:R-:W-:-:S04]  /*0100*/  LEA R2, P0, R3, UR4, 0x2 ;  /* 0x0000000403027c11 */ /* 0x002fc8000f8010ff */
[----:B------:R-:W-:Y:S01]  /*0110*/  LEA.HI.X R3, R3, UR5, R4, 0x2, P0 ;  /* 0x0000000503037c11 */ /* 0x000fe200080f1404 */
[----:B------:R-:W0:Y:S01]  /*0120*/  LDCU.64 UR4, c[0x0][0x398] ;  /* 0x00007300ff0477ac */ /* 0x000e220008000a00 */
[----:B------:R-:W-:-:S03]  /*0130*/  LEA R4, P0, R6, R2, 0x2 ;  /* 0x0000000206047211 */ /* 0x000fc600078010ff */
[----:B--2---:R-:W2:Y:S01]  /*0140*/  LDG.E R13, desc[UR10][R2.64] ;  /* 0x0000000a020d7981 */ /* 0x004ea2000c1e1900 */
[----:B------:R-:W-:-:S05]  /*0150*/  LEA.HI.X R5, R6, R3, R7, 0x2, P0 ;  /* 0x0000000306057211 */ /* 0x000fca00000f1407 */
[----:B------:R-:W2:Y:S01]  /*0160*/  LDG.E R12, desc[UR10][R4.64] ;  /* 0x0000000a040c7981 */ /* 0x000ea2000c1e1900 */
[----:B0-----:R-:W-:-:S04]  /*0170*/  LEA R6, P0, R0, UR4, 0x2 ;  /* 0x0000000400067c11 */ /* 0x001fc8000f8010ff */
[----:B------:R-:W-:Y:S01]  /*0180*/  LEA.HI.X R7, R0, UR5, RZ, 0x2, P0 ;  /* 0x0000000500077c11 */ /* 0x000fe200080f14ff */
[----:B------:R-:W0:Y:S02]  /*0190*/  LDCU.64 UR4, c[0x0][0x380] ;  /* 0x00007000ff0477ac */ /* 0x000e240008000a00 */
[----:B0-----:R-:W-:-:S04]  /*01a0*/  ISETP.NE.U32.AND P0, PT, RZ, UR4, PT ;  /* 0x00000004ff007c0c */ /* 0x001fc8000bf05070 */
[----:B------:R-:W-:Y:S01]  /*01b0*/  ISETP.NE.AND.EX P0, PT, RZ, UR5, PT, P0 ;  /* 0x00000005ff007c0c */ /* 0x000fe2000bf05300 */
[----:B--2---:R-:W-:-:S05]  /*01c0*/  FADD R9, R13, R12 ;  /* 0x0000000c0d097221 */ /* 0x004fca0000000000 */
[----:B------:R0:W-:Y:S07]  /*01d0*/  REDG.E.ADD.F32.FTZ.RN.STRONG.GPU desc[UR10][R6.64], R9 ;  /* 0x00000009060079a6 */ /* 0x0001ee000c12f30a */
[----:B------:R-:W-:Y:S05]  /*01e0*/  @!P0 EXIT ;  /* 0x000000000000894d */ /* 0x000fea0003800000 */
[----:B------:R-:W1:Y:S01]  /*01f0*/  LDCU.64 UR20, c[0x0][0x380] ;  /* 0x00007000ff1477ac */ /* 0x000e620008000a00 */
[----:B------:R-:W2:Y:S01]  /*0200*/  LDCU.64 UR22, c[0x0][0x388] ;  /* 0x00007100ff1677ac */ /* 0x000ea20008000a00 */
[----:B------:R-:W3:Y:S01]  /*0210*/  LDCU.64 UR14, c[0x0][0x3a0] ;  /* 0x00007400ff0e77ac */ /* 0x000ee20008000a00 */
[----:B------:R-:W4:Y:S01]  /*0220*/  LDCU.64 UR16, c[0x0][0x3a8] ;  /* 0x00007500ff1077ac */ /* 0x000f220008000a00 */
[----:B------:R-:W0:Y:S01]  /*0230*/  LDCU.64 UR18, c[0x0][0x390] ;  /* 0x00007200ff1277ac */ /* 0x000e220008000a00 */
[----:B------:R-:W-:Y:S01]  /*0240*/  UMOV UR4, URZ ;  /* 0x000000ff00047c82 */ /* 0x000fe20008000000 */
[----:B------:R-:W-:-:S05]  /*0250*/  UMOV UR5, URZ ;  /* 0x000000ff00057c82 */ /* 0x000fca0008000000 */
.L_x_0:
[----:B-1----:R-:W-:-:S04]  /*0260*/  UIMAD.WIDE.U32 UR6, UR9, UR20, UR4 ;  /* 0x00000014090672a5 */ /* 0x002fc8000f8e0004 */
[----:B------:R-:W-:Y:S02]  /*0270*/  UIMAD UR7, UR9, UR21, UR7 ;  /* 0x00000015090772a4 */ /* 0x000fe4000f8e0207 */
[----:B------:R-:W-:Y:S02]  /*0280*/  USHF.L.U32 UR8, UR6, 0x1, URZ ;  /* 0x0000000106087899 */ /* 0x000fe400080006ff */
[----:B------:R-:W-:Y:S02]  /*0290*/  USHF.L.U64.HI UR7, UR6, 0x1, UR7 ;  /* 0x0000000106077899 */ /* 0x000fe40008010207 */
[----:B---3--:R-:W-:-:S04]  /*02a0*/  UIADD3 UR6, UP0, UPT, UR8, UR14, URZ ;  /* 0x0000000e08067290 */ /* 0x008fc8000ff1e0ff */
[----:B------:R-:W-:Y:S02]  /*02b0*/  UIADD3.X UR12, UPT, UPT, UR7, UR15, URZ, UP0, !UPT ;  /* 0x0000000f070c7290 */ /* 0x000fe400087fe4ff */
[----:B------:R-:W-:-:S04]  /*02c0*/  IMAD.U32 R2, RZ, RZ, UR6 ;  /* 0x00000006ff027e24 */ /* 0x000fc8000f8e00ff */
[----:B------:R-:W-:-:S05]  /*02d0*/  IMAD.U32 R3, RZ, RZ, UR12 ;  /* 0x0000000cff037e24 */ /* 0x000fca000f8e00ff */
[----:B------:R-:W3:Y:S02]  /*02e0*/  LDG.E.U16 R11, desc[UR10][R2.64] ;  /* 0x0000000a020b7981 */ /* 0x000ee4000c1e1500 */
[----:B---3--:R-:W-:-:S04]  /*02f0*/  PRMT R4, R11, 0x9910, RZ ;  /* 0x000099100b047816 */ /* 0x008fc800000000ff */
[----:B------:R-:W-:-:S13]  /*0300*/  ISETP.NE.AND P0, PT, R4, -0x1, PT ;  /* 0xffffffff0400780c */ /* 0x000fda0003f05270 */
[----:B0-2-4-:R-:W-:Y:S05]  /*0310*/  @!P0 EXIT ;  /* 0x000000000000894d */ /* 0x015fea0003800000 */
[----:B------:R-:W-:-:S04]  /*0320*/  UIADD3 UR6, UP0, UPT, UR8, UR16, URZ ;  /* 0x0000001008067290 */ /* 0x000fc8000ff1e0ff */
[----:B------:R-:W-:Y:S02]  /*0330*/  UIADD3.X UR7, UPT, UPT, UR7, UR17, URZ, UP0, !UPT ;  /* 0x0000001107077290 */ /* 0x000fe400087fe4ff */
[----:B------:R-:W-:-:S04]  /*0340*/  IMAD.U32 R2, RZ, RZ, UR6 ;  /* 0x00000006ff027e24 */ /* 0x000fc8000f8e00ff */
[----:B------:R-:W-:-:S05]  /*0350*/  IMAD.U32 R3, RZ, RZ, UR7 ;  /* 0x00000007ff037e24 */ /* 0x000fca000f8e00ff */
[----:B------:R0:W2:Y:S02]  /*0360*/  LDG.E.U16 R9, desc[UR10][R2.64] ;  /* 0x0000000a02097981 */ /* 0x0000a4000c1e1500 */
[----:B0-----:R-:W-:Y:S02]  /*0370*/  IMAD.MOV.U32 R2, RZ, RZ, R0 ;  /* 0x000000ffff027224 */ /* 0x001fe400078e0000 */
[----:B------:R-:W-:Y:S02]  /*0380*/  IMAD.MOV.U32 R3, RZ, RZ, RZ ;  /* 0x000000ffff037224 */ /* 0x000fe400078e00ff */
[----:B------:R-:W-:-:S04]  /*0390*/  IMAD.WIDE.U32 R4, R11, UR22, R2 ;  /* 0x000000160b047c25 */ /* 0x000fc8000f8e0002 */
[----:B------:R-:W-:Y:S01]  /*03a0*/  IMAD R11, R11, UR23, R5 ;  /* 0x000000170b0b7c24 */ /* 0x000fe2000f8e0205 */
[----:B------:R-:W-:Y:S01]  /*03b0*/  LEA R8, P0, R4, UR18, 0x2 ;  /* 0x0000001204087c11 */ /* 0x000fe2000f8010ff */
[----:B--2---:R-:W-:-:S04]  /*03c0*/  IMAD.WIDE.U32 R6, R9, UR22, R2 ;  /* 0x0000001609067c25 */ /* 0x004fc8000f8e0002 */
[----:B------:R-:W-:Y:S01]  /*03d0*/  IMAD R5, R9, UR23, R7 ;  /* 0x0000001709057c24 */ /* 0x000fe2000f8e0207 */
[----:B------:R-:W-:Y:S02]  /*03e0*/  LEA R10, P1, R6, UR18, 0x2 ;  /* 0x00000012060a7c11 */ /* 0x000fe4000f8210ff */
[----:B------:R-:W-:Y:S02]  /*03f0*/  LEA.HI.X R9, R4, UR19, R11, 0x2, P0 ;  /* 0x0000001304097c11 */ /* 0x000fe400080f140b */
[----:B------:R-:W-:-:S03]  /*0400*/  LEA.HI.X R11, R6, UR19, R5, 0x2, P1 ;  /* 0x00000013060b7c11 */ /* 0x000fc600088f1405 */
[----:B------:R0:W-:Y:S04]  /*0410*/  REDG.E.ADD.F32.FTZ.RN.STRONG.GPU desc[UR10][R8.64], R13 ;  /* 0x0000000d080079a6 */ /* 0x0001e8000c12f30a */
[----:B------:R0:W-:Y:S01]  /*0420*/  REDG.E.ADD.F32.FTZ.RN.STRONG.GPU desc[UR10][R10.64], R12 ;  /* 0x0000000c0a0079a6 */ /* 0x0001e2000c12f30a */
[----:B------:R-:W-:-:S04]  /*0430*/  UIADD3 UR4, UP0, UPT, UR4, 0x1, URZ ;  /* 0x0000000104047890 */ /* 0x000fc8000ff1e0ff */
[----:B------:R-:W-:Y:S02]  /*0440*/  UIADD3.X UR5, UPT, UPT, URZ, UR5, URZ, UP0, !UPT ;  /* 0x00000005ff057290 */ /* 0x000fe400087fe4ff */
[----:B------:R-:W-:-:S04]  /*0450*/  UISETP.NE.U32.AND UP0, UPT, UR4, UR20, UPT ;  /* 0x000000140400728c */ /* 0x000fc8000bf05070 */
[----:B------:R-:W-:-:S09]  /*0460*/  UISETP.NE.AND.EX UP0, UPT, UR5, UR21, UPT, UP0 ;  /* 0x000000150500728c */ /* 0x000fd2000bf05300 */
[----:B0-----:R-:W-:Y:S05]  /*0470*/  BRA.U UP0, `(.L_x_0) ;  /* 0xfffffffd00787547 */ /* 0x001fea000b83ffff */
[----:B------:R-:W-:Y:S05]  /*0480*/  EXIT ;  /* 0x000000000000794d */ /* 0x000fea0003800000 */
.L_x_1:
[----:B------:R-:W-:-:S00]  /*0490*/  BRA `(.L_x_1) ;  /* 0xfffffffc00fc7947 */ /* 0x000fc0000383ffff */
[----:B------:R-:W-:-:S00]  /*04a0*/  NOP ;  /* 0x0000000000007918 */ /* 0x000fc00000000000 */
        /* <DEDUP_REMOVED lines=13> */
.L_x_5:


//--------------------- .text._Z30__kernel_sparse_affine_forwardmmPKfS0_PKtS2_Pf --------------------------
	.section	.text._Z30__kernel_sparse_affine_forwardmmPKfS0_PKtS2_Pf,"ax",@progbits
	.align	128
        .global         _Z30__kernel_sparse_affine_forwardmmPKfS0_PKtS2_Pf
        .type           _Z30__kernel_sparse_affine_forwardmmPKfS0_PKtS2_Pf,@function
        .size           _Z30__kernel_sparse_affine_forwardmmPKfS0_PKtS2_Pf,(.L_x_6 - _Z30__kernel_sparse_affine_forwardmmPKfS0_PKtS2_Pf)
        .other          _Z30__kernel_sparse_affine_forwardmmPKfS0_PKtS2_Pf,@"STO_CUDA_ENTRY STV_DEFAULT"
_Z30__kernel_sparse_affine_forwardmmPKfS0_PKtS2_Pf:
.text._Z30__kernel_sparse_affine_forwardmmPKfS0_PKtS2_Pf:
[----:B------:R-:W-:Y:S01]  /*0000*/  LDC R1, c[0x0][0x37c] ;  /* 0x0000df00ff017b82 */ /* 0x000fe20000000800 */
[----:B------:R-:W0:Y:S07]  /*0010*/  S2R R3, SR_TID.X ;  /* 0x0000000000037919 */ /* 0x000e2e0000002100 */
[----:B------:R-:W0:Y:S01]  /*0020*/  S2UR UR4, SR_CTAID.X ;  /* 0x00000000000479c3 */ /* 0x000e220000002500 */
[----:B------:R-:W1:Y:S07]  /*0030*/  LDCU.64 UR6, c[0x0][0x388] ;  /* 0x00007100ff0677ac */ /* 0x000e6e0008000a00 */
[----:B------:R-:W0:Y:S02]  /*0040*/  LDC R4, c[0x0][0x360] ;  /* 0x0000d800ff047b82 */ /* 0x000e240000000800 */
[----:B0-----:R-:W-:-:S05]  /*0050*/  IMAD R4, R4, UR4, R3 ;  /* 0x0000000404047c24 */ /* 0x001fca000f8e0203 */
[----:B-1----:R-:W-:-:S04]  /*0060*/  ISETP.GE.U32.AND P0, PT, R4, UR6, PT ;  /* 0x0000000604007c0c */ /* 0x002fc8000bf06070 */
[----:B------:R-:W-:-:S13]  /*0070*/  ISETP.GE.U32.AND.EX P0, PT, RZ, UR7, PT, P0 ;  /* 0x00000007ff007c0c */ /* 0x000fda000bf06100 */
[----:B------:R-:W-:Y:S05]  /*0080*/  @P0 EXIT ;  /* 0x000000000000094d */ /* 0x000fea0003800000 */
[----:B------:R-:W0:Y:S01]  /*0090*/  LDCU.64 UR4, c[0x0][0x398] ;  /* 0x00007300ff0477ac */ /* 0x000e220008000a00 */
[----:B------:R-:W1:Y:S01]  /*00a0*/  LDCU.64 UR10, c[0x0][0x358] ;  /* 0x00006b00ff0a77ac */ /* 0x000e620008000a00 */
[----:B0-----:R-:W-:-:S04]  /*00b0*/  LEA R2, P0, R4, UR4, 0x2 ;  /* 0x0000000404027c11 */ /* 0x001fc8000f8010ff */
[----:B------:R-:W-:Y:S01]  /*00c0*/  LEA.HI.X R3, R4, UR5, RZ, 0x2, P0 ;  /* 0x0000000504037c11 */ /* 0x000fe200080f14ff */
[----:B------:R-:W0:Y:S04]  /*00d0*/  LDCU.64 UR4, c[0x0][0x380] ;  /* 0x00007000ff0477ac */ /* 0x000e280008000a00 */
[----:B-1----:R-:W2:Y:S01]  /*00e0*/  LDG.E R2, desc[UR10][R2.64] ;  /* 0x0000000a02027981 */ /* 0x002ea2000c1e1900 */
[----:B------:R-:W1:Y:S01]  /*00f0*/  S2UR UR9, SR_CTAID.Y ;  /* 0x00000000000979c3 */ /* 0x000e620000002600 */
[----:B0-----:R-:W-:-:S04]  /*0100*/  UISETP.NE.U32.AND UP0, UPT, UR4, URZ, UPT ;  /* 0x000000ff0400728c */ /* 0x001fc8000bf05070 */
[----:B------:R-:W-:Y:S01]  /*0110*/  UISETP.NE.AND.EX UP0, UPT, UR5, URZ, UPT, UP0 ;  /* 0x000000ff0500728c */ /* 0x000fe2000bf05300 */
[----:B--2---:R-:W-:-:S08]  /*0120*/  IMAD.MOV.U32 R0, RZ, RZ, R2 ;  /* 0x000000ffff007224 */ /* 0x004fd000078e0002 */
[----:B-1----:R-:W-:Y:S05]  /*0130*/  BRA.U !UP0, `(.L_x_2) ;  /* 0x0000000108ac7547 */ /* 0x002fea000b800000 */
[----:B------:R-:W-:Y:S01]  /*0140*/  IMAD.MOV.U32 R0, RZ, RZ, R2 ;  /* 0x000000ffff007224 */ /* 0x000fe200078e0002 */
[----:B------:R-:W0:Y:S01]  /*0150*/  LDCU.64 UR22, c[0x0][0x388] ;  /* 0x00007100ff1677ac */ /* 0x000e220008000a00 */
[----:B------:R-:W1:Y:S01]  /*0160*/  LDCU.64 UR20, c[0x0][0x380] ;  /* 0x00007000ff1477ac */ /* 0x000e620008000a00 */
[----:B------:R-:W2:Y:S01]  /*0170*/  LDCU.64 UR14, c[0x0][0x3a0] ;  /* 0x00007400ff0e77ac */ /* 0x000ea20008000a00 */
[----:B------:R-:W3:Y:S01]  /*0180*/  LDCU.64 UR16, c[0x0][0x3a8] ;  /* 0x00007500ff1077ac */ /* 0x000ee20008000a00 */
[----:B------:R-:W4:Y:S01]  /*0190*/  LDCU.64 UR18, c[0x0][0x390] ;  /* 0x00007200ff1277ac */ /* 0x000f220008000a00 */
[----:B------:R-:W-:Y:S01]  /*01a0*/  UMOV UR4, URZ ;  /* 0x000000ff00047c82 */ /* 0x000fe20008000000 */
[----:B------:R-:W-:-:S05]  /*01b0*/  UMOV UR5, URZ ;  /* 0x000000ff00057c82 */ /* 0x000fca0008000000 */
.L_x_3:
[----:B-1----:R-:W-:-:S04]  /*01c0*/  UIMAD.WIDE.U32 UR6, UR9, UR20, UR4 ;  /* 0x00000014090672a5 */ /* 0x002fc8000f8e0004 */
[----:B------:R-:W-:Y:S02]  /*01d0*/  UIMAD UR7, UR9, UR21, UR7 ;  /* 0x00000015090772a4 */ /* 0x000fe4000f8e0207 */
[----:B------:R-:W-:Y:S02]  /*01e0*/  USHF.L.U32 UR8, UR6, 0x1, URZ ;  /* 0x0000000106087899 */ /* 0x000fe400080006ff */
[----:B------:R-:W-:Y:S02]  /*01f0*/  USHF.L.U64.HI UR7, UR6, 0x1, UR7 ;  /* 0x0000000106077899 */ /* 0x000fe40008010207 */
[----:B--2---:R-:W-:-:S04]  /*0200*/  UIADD3 UR6, UP0, UPT, UR8, UR14, URZ ;  /* 0x0000000e08067290 */ /* 0x004fc8000ff1e0ff */
[----:B------:R-:W-:Y:S02]  /*0210*/  UIADD3.X UR12, UPT, UPT, UR7, UR15, URZ, UP0, !UPT ;  /* 0x0000000f070c7290 */ /* 0x000fe400087fe4ff */
[----:B------:R-:W-:-:S04]  /*0220*/  IMAD.U32 R6, RZ, RZ, UR6 ;  /* 0x00000006ff067e24 */ /* 0x000fc8000f8e00ff */
[----:B------:R-:W-:-:S05]  /*0230*/  IMAD.U32 R7, RZ, RZ, UR12 ;  /* 0x0000000cff077e24 */ /* 0x000fca000f8e00ff */
[----:B------:R-:W2:Y:S02]  /*0240*/  LDG.E.U16 R13, desc[UR10][R6.64] ;  /* 0x0000000a060d7981 */ /* 0x000ea4000c1e1500 */
[----:B--2---:R-:W-:-:S04]  /*0250*/  PRMT R3, R13, 0x9910, RZ ;  /* 0x000099100d037816 */ /* 0x004fc800000000ff */
[----:B------:R-:W-:-:S13]  /*0260*/  ISETP.NE.AND P0, PT, R3, -0x1, PT ;  /* 0xffffffff0300780c */ /* 0x000fda0003f05270 */
[----:B------:R-:W-:Y:S05]  /*0270*/  @!P0 BRA `(.L_x_2) ;  /* 0x00000000005c8947 */ /* 0x000fea0003800000 */
[----:B---3--:R-:W-:-:S04]  /*0280*/  UIADD3 UR6, UP0, UPT, UR8, UR16, URZ ;  /* 0x0000001008067290 */ /* 0x008fc8000ff1e0ff */
[----:B------:R-:W-:Y:S02]  /*0290*/  UIADD3.X UR7, UPT, UPT, UR7, UR17, URZ, UP0, !UPT ;  /* 0x0000001107077290 */ /* 0x000fe400087fe4ff */
[----:B------:R-:W-:-:S04]  /*02a0*/  IMAD.U32 R6, RZ, RZ, UR6 ;  /* 0x00000006ff067e24 */ /* 0x000fc8000f8e00ff */
[----:B------:R-:W-:-:S06]  /*02b0*/  IMAD.U32 R7, RZ, RZ, UR7 ;  /* 0x00000007ff077e24 */ /* 0x000fcc000f8e00ff */
[----:B------:R-:W2:Y:S01]  /*02c0*/  LDG.E.U16 R7, desc[UR10][R6.64] ;  /* 0x0000000a06077981 */ /* 0x000ea2000c1e1500 */
[----:B------:R-:W-:Y:S02]  /*02d0*/  IMAD.MOV.U32 R5, RZ, RZ, RZ ;  /* 0x000000ffff057224 */ /* 0x000fe400078e00ff */
[----:B0-----:R-:W-:-:S03]  /*02e0*/  IMAD.WIDE.U32 R8, R13, UR22, R4 ;  /* 0x000000160d087c25 */ /* 0x001fc6000f8e0004 */
[----:B----4-:R-:W-:Y:S01]  /*02f0*/  LEA R12, P0, R8, UR18, 0x2 ;  /* 0x00000012080c7c11 */ /* 0x010fe2000f8010ff */
[----:B--2---:R-:W-:-:S04]  /*0300*/  IMAD.WIDE.U32 R10, R7, UR22, R4 ;  /* 0x00000016070a7c25 */ /* 0x004fc8000f8e0004 */
[----:B------:R-:W-:Y:S01]  /*0310*/  IMAD R5, R13, UR23, R9 ;  /* 0x000000170d057c24 */ /* 0x000fe2000f8e0209 */
[----:B------:R-:W-:Y:S01]  /*0320*/  LEA R14, P1, R10, UR18, 0x2 ;  /* 0x000000120a0e7c11 */ /* 0x000fe2000f8210ff */
[----:B------:R-:W-:-:S03]  /*0330*/  IMAD R3, R7, UR23, R11 ;  /* 0x0000001707037c24 */ /* 0x000fc6000f8e020b */
[----:B------:R-:W-:Y:S02]  /*0340*/  LEA.HI.X R13, R8, UR19, R5, 0x2, P0 ;  /* 0x00000013080d7c11 */ /* 0x000fe400080f1405 */
[----:B------:R-:W-:-:S04]  /*0350*/  LEA.HI.X R15, R10, UR19, R3, 0x2, P1 ;  /* 0x000000130a0f7c11 */ /* 0x000fc800088f1403 */
[----:B------:R-:W2:Y:S04]  /*0360*/  LDG.E R13, desc[UR10][R12.64] ;  /* 0x0000000a0c0d7981 */ /* 0x000ea8000c1e1900 */
[----:B------:R-:W3:Y:S01]  /*0370*/  LDG.E R15, desc[UR10][R14.64] ;  /* 0x0000000a0e0f7981 */ /* 0x000ee2000c1e1900 */
[----:B------:R-:W-:-:S04]  /*0380*/  UIADD3 UR4, UP0, UPT, UR4, 0x1, URZ ;  /* 0x0000000104047890 */ /* 0x000fc8000ff1e0ff */
[----:B------:R-:W-:Y:S02]  /*0390*/  UIADD3.X UR5, UPT, UPT, URZ, UR5, URZ, UP0, !UPT ;  /* 0x00000005ff057290 */ /* 0x000fe400087fe4ff */
[----:B------:R-:W-:-:S04]  /*03a0*/  UISETP.NE.U32.AND UP0, UPT, UR4, UR20, UPT ;  /* 0x000000140400728c */ /* 0x000fc8000bf05070 */
[----:B------:R-:W-:Y:S01]  /*03b0*/  UISETP.NE.AND.EX UP0, UPT, UR5, UR21, UPT, UP0 ;  /* 0x000000150500728c */ /* 0x000fe2000bf05300 */
[----:B--2---:R-:W-:Y:S01]  /*03c0*/  FADD R2, R2, R13 ;  /* 0x0000000d02027221 */ /* 0x004fe20000000000 */
[----:B---3--:R-:W-:-:S07]  /*03d0*/  FADD R0, R0, R15 ;  /* 0x0000000f00007221 */ /* 0x008fce0000000000 */
[----:B------:R-:W-:Y:S05]  /*03e0*/  BRA.U UP0, `(.L_x_3) ;  /* 0xfffffffd00747547 */ /* 0x000fea000b83ffff */
.L_x_2:
[----:B------:R-:W1:Y:S01]  /*03f0*/  LDC.64 R8, c[0x0][0x388] ;  /* 0x0000e200ff087b82 */ /* 0x000e620000000a00 */
[----:B------:R-:W2:Y:S01]  /*0400*/  LDCU.64 UR4, c[0x0][0x3b0] ;  /* 0x00007600ff0477ac */ /* 0x000ea20008000a00 */
[----:B-1----:R-:W-:-:S04]  /*0410*/  IMAD.WIDE.U32 R6, R8, UR9, RZ ;  /* 0x0000000908067c25 */ /* 0x002fc8000f8e00ff */
[----:B------:R-:W-:Y:S01]  /*0420*/  IMAD R5, R9, UR9, R7 ;  /* 0x0000000909057c24 */ /* 0x000fe2000f8e0207 */
[----:B------:R-:W-:-:S04]  /*0430*/  LEA R3, P0, R6, R4, 0x1 ;  /* 0x0000000406037211 */ /* 0x000fc800078008ff */
[----:B------:R-:W-:Y:S02]  /*0440*/  LEA.HI.X R6, R6, RZ, R5, 0x1, P0 ;  /* 0x000000ff06067211 */ /* 0x000fe400000f0c05 */
[----:B--2---:R-:W-:-:S04]  /*0450*/  LEA R4, P0, R3, UR4, 0x2 ;  /* 0x0000000403047c11 */ /* 0x004fc8000f8010ff */
[----:B------:R-:W-:Y:S02]  /*0460*/  LEA.HI.X R5, R3, UR5, R6, 0x2, P0 ;  /* 0x0000000503057c11 */ /* 0x000fe400080f1406 */
[----:B------:R-:W-:-:S03]  /*0470*/  LEA R6, P0, R8, R4, 0x2 ;  /* 0x0000000408067211 */ /* 0x000fc600078010ff */
[----:B------:R-:W-:Y:S01]  /*0480*/  STG.E desc[UR10][R4.64], R2 ;  /* 0x0000000204007986 */ /* 0x000fe2000c10190a */
[----:B------:R-:W-:-:S05]  /*0490*/  LEA.HI.X R7, R8, R5, R9, 0x2, P0 ;  /* 0x0000000508077211 */ /* 0x000fca00000f1409 */
[----:B------:R-:W-:Y:S01]  /*04a0*/  STG.E desc[UR10][R6.64], R0 ;  /* 0x0000000006007986 */ /* 0x000fe2000c10190a */
[----:B0--34-:R-:W-:Y:S05]  /*04b0*/  EXIT ;  /* 0x000000000000794d */ /* 0x019fea0003800000 */
.L_x_4:
        /* <DEDUP_REMOVED lines=12> */
.L_x_6:


//--------------------- .nv.shared.reserved.0     --------------------------
	.section	.nv.shared.reserved.0,"aw",@nobits
	.weak		__nv_reservedSMEM_offset_0_alias
	.size		__nv_reservedSMEM_offset_0_alias, 0, 64
	.other		__nv_reservedSMEM_offset_0_alias,@"STO_CUDA_RESERVED_SHARED STV_DEFAULT"
__nv_reservedSMEM_offset_0_alias:
	.zero		0
	.zero		64


//--------------------- .nv.constant0._Z31__kernel_sparse_affine_backwardmmPfS_PKtS1_PKf --------------------------
	.section	.nv.constant0._Z31__kernel_sparse_affine_backwardmmPfS_PKtS1_PKf,"a",@progbits
	.sectionflags	@""
	.align	4
.nv.constant0._Z31__kernel_sparse_affine_backwardmmPfS_PKtS1_PKf:
	.zero		952


//--------------------- .nv.constant0._Z30__kernel_sparse_affine_forwardmmPKfS0_PKtS2_Pf --------------------------
	.section	.nv.constant0._Z30__kernel_sparse_affine_forwardmmPKfS0_PKtS2_Pf,"a",@progbits
	.sectionflags	@""
	.align	4
.nv.constant0._Z30__kernel_sparse_affine_forwardmmPKfS0_PKtS2_Pf:
	.zero		952


//--------------------- SYMBOLS --------------------------

	.type		.nv.reservedSmem.offset0,@object
	.size		.nv.reservedSmem.offset0,0x4
